//
// Generated by NVIDIA NVVM Compiler
//
// Compiler Build ID: CL-36424714
// Cuda compilation tools, release 13.0, V13.0.88
// Based on NVVM 20.0.0
//

.version 9.0
.target sm_100
.address_size 64

	// .globl	shear_kernel

.visible .entry shear_kernel(
	.param .u64 .ptr .align 1 shear_kernel_param_0,
	.param .u64 shear_kernel_param_1,
	.param .u32 shear_kernel_param_2,
	.param .u32 shear_kernel_param_3,
	.param .u32 shear_kernel_param_4,
	.param .f32 shear_kernel_param_5
)
{
	.reg .pred 	%p<4>;
	.reg .b32 	%r<22>;
	.reg .b32 	%f<14>;
	.reg .b64 	%rd<6>;

	ld.param.u64 	%rd1, [shear_kernel_param_0];
	ld.param.u64 	%rd2, [shear_kernel_param_1];
	ld.param.u32 	%r3, [shear_kernel_param_2];
	ld.param.u32 	%r6, [shear_kernel_param_3];
	ld.param.u32 	%r5, [shear_kernel_param_4];
	ld.param.f32 	%f1, [shear_kernel_param_5];
	mov.u32 	%r7, %ctaid.x;
	mov.u32 	%r8, %ntid.x;
	mov.u32 	%r9, %tid.x;
	mad.lo.s32 	%r1, %r7, %r8, %r9;
	mov.u32 	%r10, %ctaid.y;
	mov.u32 	%r11, %ntid.y;
	mov.u32 	%r12, %tid.y;
	mad.lo.s32 	%r13, %r10, %r11, %r12;
	setp.ge.u32 	%p1, %r1, %r3;
	setp.ge.u32 	%p2, %r13, %r6;
	or.pred  	%p3, %p1, %p2;
	@%p3 bra 	$L__BB0_2;
	cvta.to.global.u64 	%rd3, %rd1;
	cvt.rn.f32.u32 	%f2, %r13;
	cvt.rn.f32.u32 	%f3, %r1;
	shr.u32 	%r14, %r6, 31;
	add.s32 	%r15, %r6, %r14;
	shr.s32 	%r16, %r15, 1;
	cvt.rn.f32.s32 	%f4, %r16;
	sub.f32 	%f5, %f2, %f4;
	mul.f32 	%f6, %f1, %f5;
	sub.f32 	%f7, %f3, %f6;
	sub.s32 	%r17, %r3, %r5;
	shr.u32 	%r18, %r17, 31;
	add.s32 	%r19, %r17, %r18;
	shr.s32 	%r20, %r19, 1;
	cvt.rn.f32.s32 	%f8, %r20;
	sub.f32 	%f9, %f7, %f8;
	tex.2d.v4.f32.f32 	{%f10, %f11, %f12, %f13}, [%rd2, {%f9, %f2}];
	mad.lo.s32 	%r21, %r3, %r13, %r1;
	mul.wide.u32 	%rd4, %r21, 4;
	add.s64 	%rd5, %rd3, %rd4;
	st.global.f32 	[%rd5], %f10;
$L__BB0_2:
	ret;

}
	// .globl	rotate_kernel
.visible .entry rotate_kernel(
	.param .u64 .ptr .align 1 rotate_kernel_param_0,
	.param .u64 rotate_kernel_param_1,
	.param .u32 rotate_kernel_param_2,
	.param .u32 rotate_kernel_param_3
)
{


	ret;

}


// ===== COMPILED SASS (sm_100) =====

	.target	sm_100

	.elftype	@"ET_EXEC"


//--------------------- .note.nv.tkinfo           --------------------------
	.section	.note.nv.tkinfo,"",@"SHT_NOTE"
	.sectionflags	@"SHF_NOTE_NV_TKINFO"
	.tkinfo
        /*0018*/ 	.word	0x00000002
        /*0030*/ 	.string	""
        /*0030*/ 	.string	"ptxas"
        /*0030*/ 	.string	"Cuda compilation tools, release 13.0, V13.0.88"
        /*0030*/ 	.string	"Build cuda_13.0.r13.0/compiler.36424714_0"
        /*0030*/ 	.string	"-arch sm_100 -m 64 "



//--------------------- .note.nv.cuinfo           --------------------------
	.section	.note.nv.cuinfo,"",@"SHT_NOTE"
	.sectionflags	@"SHF_NOTE_NV_CUINFO"
        /*0018*/ 	.short	0x0002
        /*001a*/ 	.short	0x0064
        /*001c*/ 	.short	0x0082
	.zero		2


//--------------------- .nv.info                  --------------------------
	.section	.nv.info,"",@"SHT_CUDA_INFO"
	.align	4


	//----- nvinfo : EIATTR_REGCOUNT
	.align		4
        /*0000*/ 	.byte	0x04, 0x2f
        /*0002*/ 	.short	(.L_1 - .L_0)
	.align		4
.L_0:
        /*0004*/ 	.word	index@(shear_kernel)
        /*0008*/ 	.word	0x0000000c


	//----- nvinfo : EIATTR_FRAME_SIZE
	.align		4
.L_1:
        /*000c*/ 	.byte	0x04, 0x11
        /*000e*/ 	.short	(.L_3 - .L_2)
	.align		4
.L_2:
        /*0010*/ 	.word	index@(shear_kernel)
        /*0014*/ 	.word	0x00000000


	//----- nvinfo : EIATTR_REGCOUNT
	.align		4
.L_3:
        /*0018*/ 	.byte	0x04, 0x2f
        /*001a*/ 	.short	(.L_5 - .L_4)
	.align		4
.L_4:
        /*001c*/ 	.word	index@(rotate_kernel)
        /*0020*/ 	.word	0x00000004


	//----- nvinfo : EIATTR_FRAME_SIZE
	.align		4
.L_5:
        /*0024*/ 	.byte	0x04, 0x11
        /*0026*/ 	.short	(.L_7 - .L_6)
	.align		4
.L_6:
        /*0028*/ 	.word	index@(rotate_kernel)
        /*002c*/ 	.word	0x00000000


	//----- nvinfo : EIATTR_MIN_STACK_SIZE
	.align		4
.L_7:
        /*0030*/ 	.byte	0x04, 0x12
        /*0032*/ 	.short	(.L_9 - .L_8)
	.align		4
.L_8:
        /*0034*/ 	.word	index@(rotate_kernel)
        /*0038*/ 	.word	0x00000000


	//----- nvinfo : EIATTR_MIN_STACK_SIZE
	.align		4
.L_9:
        /*003c*/ 	.byte	0x04, 0x12
        /*003e*/ 	.short	(.L_11 - .L_10)
	.align		4
.L_10:
        /*0040*/ 	.word	index@(shear_kernel)
        /*0044*/ 	.word	0x00000000
.L_11:


//--------------------- .nv.compat                --------------------------
	.section	.nv.compat,"",@"SHT_CUDA_COMPAT_INFO"
	.align	4
        /*0000*/ 	.byte	0x02, 0x09, 0x00, 0x00, 0x02, 0x02, 0x02, 0x00, 0x02, 0x05, 0x05, 0x00, 0x03, 0x07, 0x01, 0x01
        /*0010*/ 	.byte	0x02, 0x03, 0x00, 0x00, 0x02, 0x06, 0x01, 0x00, 0x04, 0x0b, 0x08, 0x00, 0x09, 0x00, 0x00, 0x00
        /*0020*/ 	.byte	0x00, 0x00, 0x00, 0x00


//--------------------- .nv.info.rotate_kernel    --------------------------
	.section	.nv.info.rotate_kernel,"",@"SHT_CUDA_INFO"
	.sectionflags	@""
	.align	4


	//----- nvinfo : EIATTR_CUDA_API_VERSION
	.align		4
        /*0000*/ 	.byte	0x04, 0x37
        /*0002*/ 	.short	(.L_13 - .L_12)
.L_12:
        /*0004*/ 	.word	0x00000082


	//----- nvinfo : EIATTR_KPARAM_INFO
	.align		4
.L_13:
        /*0008*/ 	.byte	0x04, 0x17
        /*000a*/ 	.short	(.L_15 - .L_14)
.L_14:
        /*000c*/ 	.word	0x00000000
        /*0010*/ 	.short	0x0003
        /*0012*/ 	.short	0x0014
        /*0014*/ 	.byte	0x00, 0xf0, 0x11, 0x00


	//----- nvinfo : EIATTR_KPARAM_INFO
	.align		4
.L_15:
        /*0018*/ 	.byte	0x04, 0x17
        /*001a*/ 	.short	(.L_17 - .L_16)
.L_16:
        /*001c*/ 	.word	0x00000000
        /*0020*/ 	.short	0x0002
        /*0022*/ 	.short	0x0010
        /*0024*/ 	.byte	0x00, 0xf0, 0x11, 0x00


	//----- nvinfo : EIATTR_KPARAM_INFO
	.align		4
.L_17:
        /*0028*/ 	.byte	0x04, 0x17
        /*002a*/ 	.short	(.L_19 - .L_18)
.L_18:
        /*002c*/ 	.word	0x00000000
        /*0030*/ 	.short	0x0001
        /*0032*/ 	.short	0x0008
        /*0034*/ 	.byte	0x00, 0xf0, 0x21, 0x00


	//----- nvinfo : EIATTR_KPARAM_INFO
	.align		4
.L_19:
        /*0038*/ 	.byte	0x04, 0x17
        /*003a*/ 	.short	(.L_21 - .L_20)
.L_20:
        /*003c*/ 	.word	0x00000000
        /*0040*/ 	.short	0x0000
        /*0042*/ 	.short	0x0000
        /*0044*/ 	.byte	0x00, 0xf5, 0x21, 0x00


	//----- nvinfo : EIATTR_SPARSE_MMA_MASK
	.align		4
.L_21:
        /*0048*/ 	.byte	0x03, 0x50
        /*004a*/ 	.short	0x0000


	//----- nvinfo : EIATTR_MAXREG_COUNT
	.align		4
        /*004c*/ 	.byte	0x03, 0x1b
        /*004e*/ 	.short	0x00ff


	//----- nvinfo : EIATTR_MERCURY_ISA_VERSION
	.align		4
        /*0050*/ 	.byte	0x03, 0x5f
        /*0052*/ 	.short	0x0101


	//----- nvinfo : EIATTR_VRC_CTA_INIT_COUNT
	.align		4
        /*0054*/ 	.byte	0x02, 0x4a
	.zero		1
	.zero		1


	//----- nvinfo : EIATTR_EXIT_INSTR_OFFSETS
	.align		4
        /*0058*/ 	.byte	0x04, 0x1c
        /*005a*/ 	.short	(.L_23 - .L_22)


	//   ....[0]....
.L_22:
        /*005c*/ 	.word	0x00000010


	//----- nvinfo : EIATTR_CBANK_PARAM_SIZE
	.align		4
.L_23:
        /*0060*/ 	.byte	0x03, 0x19
        /*0062*/ 	.short	0x0018


	//----- nvinfo : EIATTR_PARAM_CBANK
	.align		4
        /*0064*/ 	.byte	0x04, 0x0a
        /*0066*/ 	.short	(.L_25 - .L_24)
	.align		4
.L_24:
        /*0068*/ 	.word	index@(.nv.constant0.rotate_kernel)
        /*006c*/ 	.short	0x0380
        /*006e*/ 	.short	0x0018


	//----- nvinfo : EIATTR_SW_WAR
	.align		4
.L_25:
        /*0070*/ 	.byte	0x04, 0x36
        /*0072*/ 	.short	(.L_27 - .L_26)
.L_26:
        /*0074*/ 	.word	0x00000008
.L_27:


//--------------------- .nv.info.shear_kernel     --------------------------
	.section	.nv.info.shear_kernel,"",@"SHT_CUDA_INFO"
	.sectionflags	@""
	.align	4


	//----- nvinfo : EIATTR_CUDA_API_VERSION
	.align		4
        /*0000*/ 	.byte	0x04, 0x37
        /*0002*/ 	.short	(.L_29 - .L_28)
.L_28:
        /*0004*/ 	.word	0x00000082


	//----- nvinfo : EIATTR_KPARAM_INFO
	.align		4
.L_29:
        /*0008*/ 	.byte	0x04, 0x17
        /*000a*/ 	.short	(.L_31 - .L_30)
.L_30:
        /*000c*/ 	.word	0x00000000
        /*0010*/ 	.short	0x0005
        /*0012*/ 	.short	0x001c
        /*0014*/ 	.byte	0x00, 0xf0, 0x11, 0x00


	//----- nvinfo : EIATTR_KPARAM_INFO
	.align		4
.L_31:
        /*0018*/ 	.byte	0x04, 0x17
        /*001a*/ 	.short	(.L_33 - .L_32)
.L_32:
        /*001c*/ 	.word	0x00000000
        /*0020*/ 	.short	0x0004
        /*0022*/ 	.short	0x0018
        /*0024*/ 	.byte	0x00, 0xf0, 0x11, 0x00


	//----- nvinfo : EIATTR_KPARAM_INFO
	.align		4
.L_33:
        /*0028*/ 	.byte	0x04, 0x17
        /*002a*/ 	.short	(.L_35 - .L_34)
.L_34:
        /*002c*/ 	.word	0x00000000
        /*0030*/ 	.short	0x0003
        /*0032*/ 	.short	0x0014
        /*0034*/ 	.byte	0x00, 0xf0, 0x11, 0x00


	//----- nvinfo : EIATTR_KPARAM_INFO
	.align		4
.L_35:
        /*0038*/ 	.byte	0x04, 0x17
        /*003a*/ 	.short	(.L_37 - .L_36)
.L_36:
        /*003c*/ 	.word	0x00000000
        /*0040*/ 	.short	0x0002
        /*0042*/ 	.short	0x0010
        /*0044*/ 	.byte	0x00, 0xf0, 0x11, 0x00


	//----- nvinfo : EIATTR_KPARAM_INFO
	.align		4
.L_37:
        /*0048*/ 	.byte	0x04, 0x17
        /*004a*/ 	.short	(.L_39 - .L_38)
.L_38:
        /*004c*/ 	.word	0x00000000
        /*0050*/ 	.short	0x0001
        /*0052*/ 	.short	0x0008
        /*0054*/ 	.byte	0x00, 0xf0, 0x21, 0x00


	//----- nvinfo : EIATTR_KPARAM_INFO
	.align		4
.L_39:
        /*0058*/ 	.byte	0x04, 0x17
        /*005a*/ 	.short	(.L_41 - .L_40)
.L_40:
        /*005c*/ 	.word	0x00000000
        /*0060*/ 	.short	0x0000
        /*0062*/ 	.short	0x0000
        /*0064*/ 	.byte	0x00, 0xf5, 0x21, 0x00


	//----- nvinfo : EIATTR_SPARSE_MMA_MASK
	.align		4
.L_41:
        /*0068*/ 	.byte	0x03, 0x50
        /*006a*/ 	.short	0x0000


	//----- nvinfo : EIATTR_MAXREG_COUNT
	.align		4
        /*006c*/ 	.byte	0x03, 0x1b
        /*006e*/ 	.short	0x00ff


	//----- nvinfo : EIATTR_MERCURY_ISA_VERSION
	.align		4
        /*0070*/ 	.byte	0x03, 0x5f
        /*0072*/ 	.short	0x0101


	//----- nvinfo : EIATTR_VRC_CTA_INIT_COUNT
	.align		4
        /*0074*/ 	.byte	0x02, 0x4a
	.zero		1
	.zero		1


	//----- nvinfo : EIATTR_EXIT_INSTR_OFFSETS
	.align		4
        /*0078*/ 	.byte	0x04, 0x1c
        /*007a*/ 	.short	(.L_43 - .L_42)


	//   ....[0]....
.L_42:
        /*007c*/ 	.word	0x000000c0


	//   ....[1]....
        /*0080*/ 	.word	0x00000230


	//----- nvinfo : EIATTR_CBANK_PARAM_SIZE
	.align		4
.L_43:
        /*0084*/ 	.byte	0x03, 0x19
        /*0086*/ 	.short	0x0020


	//----- nvinfo : EIATTR_PARAM_CBANK
	.align		4
        /*0088*/ 	.byte	0x04, 0x0a
        /*008a*/ 	.short	(.L_45 - .L_44)
	.align		4
.L_44:
        /*008c*/ 	.word	index@(.nv.constant0.shear_kernel)
        /*0090*/ 	.short	0x0380
        /*0092*/ 	.short	0x0020


	//----- nvinfo : EIATTR_SW_WAR
	.align		4
.L_45:
        /*0094*/ 	.byte	0x04, 0x36
        /*0096*/ 	.short	(.L_47 - .L_46)
.L_46:
        /*0098*/ 	.word	0x00000008
.L_47:


//--------------------- .nv.callgraph             --------------------------
	.section	.nv.callgraph,"",@"SHT_CUDA_CALLGRAPH"
	.align	4
	.sectionentsize	8
	.align		4
        /*0000*/ 	.word	0x00000000
	.align		4
        /*0004*/ 	.word	0xffffffff
	.align		4
        /*0008*/ 	.word	0x00000000
	.align		4
        /*000c*/ 	.word	0xfffffffe
	.align		4
        /*0010*/ 	.word	0x00000000
	.align		4
        /*0014*/ 	.word	0xfffffffd
	.align		4
        /*0018*/ 	.word	0x00000000
	.align		4
        /*001c*/ 	.word	0xfffffffc


//--------------------- .text.rotate_kernel       --------------------------
	.section	.text.rotate_kernel,"ax",@progbits
	.align	128
        .global         rotate_kernel
        .type           rotate_kernel,@function
        .size           rotate_kernel,(.L_x_2 - rotate_kernel)
        .other          rotate_kernel,@"STO_CUDA_ENTRY STV_DEFAULT"
rotate_kernel:
.text.rotate_kernel:
[----:B------:R-:W-:Y:S01]  /*0000*/  LDC R1, c[0x0][0x37c] ;  /* 0x0000df00ff017b82 */ /* 0x000fe20000000800 */
[----:B------:R-:W-:Y:S05]  /*0010*/  EXIT ;  /* 0x000000000000794d */ /* 0x000fea0003800000 */
.L_x_0:
[----:B------:R-:W-:-:S00]  /*0020*/  BRA `(.L_x_0) ;  /* 0xfffffffc00fc7947 */ /* 0x000fc0000383ffff */
[----:B------:R-:W-:-:S00]  /*0030*/  NOP ;  /* 0x0000000000007918 */ /* 0x000fc00000000000 */
        /* <DEDUP_REMOVED lines=12> */
.L_x_2:


//--------------------- .text.shear_kernel        --------------------------
	.section	.text.shear_kernel,"ax",@progbits
	.align	128
        .global         shear_kernel
        .type           shear_kernel,@function
        .size           shear_kernel,(.L_x_3 - shear_kernel)
        .other          shear_kernel,@"STO_CUDA_ENTRY STV_DEFAULT"
shear_kernel:
.text.shear_kernel:
[----:B------:R-:W-:Y:S01]  /*0000*/  LDC R1, c[0x0][0x37c] ;  /* 0x0000df00ff017b82 */ /* 0x000fe20000000800 */
[----:B------:R-:W0:Y:S07]  /*0010*/  S2R R2, SR_TID.Y ;  /* 0x0000000000027919 */ /* 0x000e2e0000002200 */
[----:B------:R-:W1:Y:S01]  /*0020*/  LDC R0, c[0x0][0x360] ;  /* 0x0000d800ff007b82 */ /* 0x000e620000000800 */
[----:B------:R-:W2:Y:S01]  /*0030*/  LDCU.64 UR8, c[0x0][0x390] ;  /* 0x00007200ff0877ac */ /* 0x000ea20008000a00 */
[----:B------:R-:W1:Y:S06]  /*0040*/  S2R R3, SR_TID.X ;  /* 0x0000000000037919 */ /* 0x000e6c0000002100 */
[----:B------:R-:W0:Y:S08]  /*0050*/  S2UR UR5, SR_CTAID.Y ;  /* 0x00000000000579c3 */ /* 0x000e300000002600 */
[----:B------:R-:W0:Y:S08]  /*0060*/  LDC R5, c[0x0][0x364] ;  /* 0x0000d900ff057b82 */ /* 0x000e300000000800 */
[----:B------:R-:W1:Y:S01]  /*0070*/  S2UR UR4, SR_CTAID.X ;  /* 0x00000000000479c3 */ /* 0x000e620000002500 */
[----:B0-----:R-:W-:-:S05]  /*0080*/  IMAD R5, R5, UR5, R2 ;  /* 0x0000000505057c24 */ /* 0x001fca000f8e0202 */
[----:B--2---:R-:W-:Y:S01]  /*0090*/  ISETP.GE.U32.AND P0, PT, R5, UR9, PT ;  /* 0x0000000905007c0c */ /* 0x004fe2000bf06070 */
[----:B-1----:R-:W-:-:S05]  /*00a0*/  IMAD R0, R0, UR4, R3 ;  /* 0x0000000400007c24 */ /* 0x002fca000f8e0203 */
[----:B------:R-:W-:-:S13]  /*00b0*/  ISETP.GE.U32.OR P0, PT, R0, UR8, P0 ;  /* 0x0000000800007c0c */ /* 0x000fda0008706470 */
[----:B------:R-:W-:Y:S05]  /*00c0*/  @P0 EXIT ;  /* 0x000000000000094d */ /* 0x000fea0003800000 */
[----:B------:R-:W0:Y:S01]  /*00d0*/  LDCU.64 UR6, c[0x0][0x398] ;  /* 0x00007300ff0677ac */ /* 0x000e220008000a00 */
[----:B------:R-:W-:Y:S02]  /*00e0*/  I2FP.F32.U32 R9, R5 ;  /* 0x0000000500097245 */ /* 0x000fe40000201000 */
[----:B------:R-:W-:Y:S01]  /*00f0*/  I2FP.F32.U32 R2, R0 ;  /* 0x0000000000027245 */ /* 0x000fe20000201000 */
[----:B------:R-:W-:-:S04]  /*0100*/  ULEA.HI UR4, UR9, UR9, URZ, 0x1 ;  /* 0x0000000909047291 */ /* 0x000fc8000f8f08ff */
[----:B------:R-:W-:-:S06]  /*0110*/  USHF.R.S32.HI UR4, URZ, 0x1, UR4 ;  /* 0x00000001ff047899 */ /* 0x000fcc0008011404 */
[----:B------:R-:W-:Y:S01]  /*0120*/  I2FP.F32.S32 R4, UR4 ;  /* 0x0000000400047c45 */ /* 0x000fe20008201400 */
[----:B0-----:R-:W-:-:S04]  /*0130*/  UIADD3 UR5, UPT, UPT, UR8, -UR6, URZ ;  /* 0x8000000608057290 */ /* 0x001fc8000fffe0ff */
[----:B------:R-:W-:Y:S01]  /*0140*/  FADD R3, R9, -R4 ;  /* 0x8000000409037221 */ /* 0x000fe20000000000 */
[----:B------:R-:W0:Y:S01]  /*0150*/  LDCU UR4, c[0x0][0x388] ;  /* 0x00007100ff0477ac */ /* 0x000e220008000800 */
[----:B------:R-:W-:Y:S02]  /*0160*/  HFMA2 R4, -RZ, RZ, -3, 0 ;  /* 0xc2000000ff047431 */ /* 0x000fe400000001ff */
[----:B------:R-:W-:Y:S01]  /*0170*/  FFMA R2, -R3, UR7, R2 ;  /* 0x0000000703027c23 */ /* 0x000fe20008000102 */
[----:B------:R-:W-:-:S04]  /*0180*/  ULEA.HI UR5, UR5, UR5, URZ, 0x1 ;  /* 0x0000000505057291 */ /* 0x000fc8000f8f08ff */
[----:B------:R-:W-:-:S06]  /*0190*/  USHF.R.S32.HI UR5, URZ, 0x1, UR5 ;  /* 0x00000001ff057899 */ /* 0x000fcc0008011405 */
[----:B------:R-:W-:Y:S01]  /*01a0*/  I2FP.F32.S32 R7, UR5 ;  /* 0x0000000500077c45 */ /* 0x000fe20008201400 */
[----:B------:R-:W-:-:S04]  /*01b0*/  UMOV UR5, URZ ;  /* 0x000000ff00057c82 */ /* 0x000fc80008000000 */
[----:B------:R-:W-:-:S04]  /*01c0*/  FADD R8, R2, -R7 ;  /* 0x8000000702087221 */ /* 0x000fc80000000000 */
[----:B0-----:R0:W5:Y:S01]  /*01d0*/  TEX.LL RZ, R9, R8, R4, UR4, 2D, 0x1 ;  /* 0x28ff040408097f60 */ /* 0x00116200089e01ff */
[----:B------:R-:W1:Y:S01]  /*01e0*/  LDC.64 R2, c[0x0][0x380] ;  /* 0x0000e000ff027b82 */ /* 0x000e620000000a00 */
[----:B------:R-:W-:Y:S01]  /*01f0*/  IMAD R5, R5, UR8, R0 ;  /* 0x0000000805057c24 */ /* 0x000fe2000f8e0200 */
[----:B0-----:R-:W0:Y:S03]  /*0200*/  LDCU.64 UR4, c[0x0][0x358] ;  /* 0x00006b00ff0477ac */ /* 0x001e260008000a00 */
[----:B-1----:R-:W-:-:S05]  /*0210*/  IMAD.WIDE.U32 R2, R5, 0x4, R2 ;  /* 0x0000000405027825 */ /* 0x002fca00078e0002 */
[----:B0----5:R-:W-:Y:S01]  /*0220*/  STG.E desc[UR4][R2.64], R9 ;  /* 0x0000000902007986 */ /* 0x021fe2000c101904 */
[----:B------:R-:W-:Y:S05]  /*0230*/  EXIT ;  /* 0x000000000000794d */ /* 0x000fea0003800000 */
.L_x_1:
        /* <DEDUP_REMOVED lines=12> */
.L_x_3:


//--------------------- .nv.shared.reserved.0     --------------------------
	.section	.nv.shared.reserved.0,"aw",@nobits
	.weak		__nv_reservedSMEM_offset_0_alias
	.size		__nv_reservedSMEM_offset_0_alias, 0, 64
	.other		__nv_reservedSMEM_offset_0_alias,@"STO_CUDA_RESERVED_SHARED STV_DEFAULT"
__nv_reservedSMEM_offset_0_alias:
	.zero		0
	.zero		64


//--------------------- .nv.constant0.rotate_kernel --------------------------
	.section	.nv.constant0.rotate_kernel,"a",@progbits
	.sectionflags	@""
	.align	4
.nv.constant0.rotate_kernel:
	.zero		920


//--------------------- .nv.constant0.shear_kernel --------------------------
	.section	.nv.constant0.shear_kernel,"a",@progbits
	.sectionflags	@""
	.align	4
.nv.constant0.shear_kernel:
	.zero		928


//--------------------- SYMBOLS --------------------------

	.type		.nv.reservedSmem.offset0,@object
	.size		.nv.reservedSmem.offset0,0x4
